//
// Generated by NVIDIA NVVM Compiler
//
// Compiler Build ID: CL-36424714
// Cuda compilation tools, release 13.0, V13.0.88
// Based on NVVM 20.0.0
//

.version 9.0
.target sm_100
.address_size 64

	// .globl	_Z18dynamicAllocKernelv
.extern .func  (.param .b64 func_retval0) malloc
(
	.param .b64 malloc_param_0
)
;
.extern .func  (.param .b32 func_retval0) vprintf
(
	.param .b64 vprintf_param_0,
	.param .b64 vprintf_param_1
)
;
.extern .func free
(
	.param .b64 free_param_0
)
;
.global .align 1 .b8 $str[3] = {69, 69};
.global .align 1 .b8 $str$1[27] = {84, 104, 114, 101, 97, 100, 32, 37, 100, 32, 103, 111, 116, 32, 112, 111, 105, 110, 116, 101, 114, 58, 32, 37, 112, 10};

.visible .entry _Z18dynamicAllocKernelv()
{
	.local .align 16 .b8 	__local_depot0[16];
	.reg .b64 	%SP;
	.reg .b64 	%SPL;
	.reg .pred 	%p<3>;
	.reg .b16 	%rs<2>;
	.reg .b32 	%r<6>;
	.reg .b64 	%rd<14>;

	mov.u64 	%SPL, __local_depot0;
	cvta.local.u64 	%SP, %SPL;
	{ // callseq 0, 0
	.param .b64 param0;
	st.param.b64 	[param0], 123;
	.param .b64 retval0;
	call.uni (retval0), 
	malloc, 
	(
	param0
	);
	ld.param.b64 	%rd4, [retval0];
	} // callseq 0
	setp.ne.s64 	%p1, %rd4, 0;
	@%p1 bra 	$L__BB0_2;
	mov.u64 	%rd11, $str;
	cvta.global.u64 	%rd12, %rd11;
	{ // callseq 3, 0
	.param .b64 param0;
	st.param.b64 	[param0], %rd12;
	.param .b64 param1;
	st.param.b64 	[param1], 0;
	.param .b32 retval0;
	call.uni (retval0), 
	vprintf, 
	(
	param0, 
	param1
	);
	ld.param.b32 	%r4, [retval0];
	} // callseq 3
	bra.uni 	$L__BB0_5;
$L__BB0_2:
	mov.b64 	%rd13, 0;
$L__BB0_3:
	add.s64 	%rd6, %rd4, %rd13;
	mov.b16 	%rs1, 0;
	st.u8 	[%rd6], %rs1;
	add.s64 	%rd3, %rd13, 1;
	setp.lt.u64 	%p2, %rd13, 122;
	mov.u64 	%rd13, %rd3;
	@%p2 bra 	$L__BB0_3;
	add.u64 	%rd7, %SP, 0;
	add.u64 	%rd8, %SPL, 0;
	mov.u32 	%r1, %tid.x;
	st.local.u32 	[%rd8], %r1;
	st.local.u64 	[%rd8+8], %rd4;
	mov.u64 	%rd9, $str$1;
	cvta.global.u64 	%rd10, %rd9;
	{ // callseq 1, 0
	.param .b64 param0;
	st.param.b64 	[param0], %rd10;
	.param .b64 param1;
	st.param.b64 	[param1], %rd7;
	.param .b32 retval0;
	call.uni (retval0), 
	vprintf, 
	(
	param0, 
	param1
	);
	ld.param.b32 	%r2, [retval0];
	} // callseq 1
	{ // callseq 2, 0
	.param .b64 param0;
	st.param.b64 	[param0], %rd4;
	call.uni 
	free, 
	(
	param0
	);
	} // callseq 2
$L__BB0_5:
	ret;

}


// ===== COMPILED SASS (sm_100) =====

	.target	sm_100

	.elftype	@"ET_EXEC"


//--------------------- .note.nv.tkinfo           --------------------------
	.section	.note.nv.tkinfo,"",@"SHT_NOTE"
	.sectionflags	@"SHF_NOTE_NV_TKINFO"
	.tkinfo
        /*0018*/ 	.word	0x00000002
        /*0030*/ 	.string	""
        /*0030*/ 	.string	"ptxas"
        /*0030*/ 	.string	"Cuda compilation tools, release 13.0, V13.0.88"
        /*0030*/ 	.string	"Build cuda_13.0.r13.0/compiler.36424714_0"
        /*0030*/ 	.string	"-arch sm_100 -m 64 "



//--------------------- .note.nv.cuinfo           --------------------------
	.section	.note.nv.cuinfo,"",@"SHT_NOTE"
	.sectionflags	@"SHF_NOTE_NV_CUINFO"
        /*0018*/ 	.short	0x0002
        /*001a*/ 	.short	0x0064
        /*001c*/ 	.short	0x0082
	.zero		2


//--------------------- .nv.info                  --------------------------
	.section	.nv.info,"",@"SHT_CUDA_INFO"
	.align	4


	//----- nvinfo : EIATTR_REGCOUNT
	.align		4
        /*0000*/ 	.byte	0x04, 0x2f
        /*0002*/ 	.short	(.L_3 - .L_2)
	.align		4
.L_2:
        /*0004*/ 	.word	index@(_Z18dynamicAllocKernelv)
        /*0008*/ 	.word	0x00000018


	//----- nvinfo : EIATTR_FRAME_SIZE
	.align		4
.L_3:
        /*000c*/ 	.byte	0x04, 0x11
        /*000e*/ 	.short	(.L_5 - .L_4)
	.align		4
.L_4:
        /*0010*/ 	.word	index@(_Z18dynamicAllocKernelv)
        /*0014*/ 	.word	0x00000010


	//----- nvinfo : EIATTR_MIN_STACK_SIZE
	.align		4
.L_5:
        /*0018*/ 	.byte	0x04, 0x12
        /*001a*/ 	.short	(.L_7 - .L_6)
	.align		4
.L_6:
        /*001c*/ 	.word	index@(_Z18dynamicAllocKernelv)
        /*0020*/ 	.word	0x00000010
.L_7:


//--------------------- .nv.compat                --------------------------
	.section	.nv.compat,"",@"SHT_CUDA_COMPAT_INFO"
	.align	4
        /*0000*/ 	.byte	0x02, 0x09, 0x00, 0x00, 0x02, 0x02, 0x01, 0x00, 0x02, 0x05, 0x05, 0x00, 0x03, 0x07, 0x01, 0x01
        /*0010*/ 	.byte	0x02, 0x03, 0x00, 0x00, 0x02, 0x06, 0x01, 0x00, 0x04, 0x0b, 0x08, 0x00, 0x09, 0x00, 0x00, 0x00
        /*0020*/ 	.byte	0x00, 0x00, 0x00, 0x00


//--------------------- .nv.info._Z18dynamicAllocKernelv --------------------------
	.section	.nv.info._Z18dynamicAllocKernelv,"",@"SHT_CUDA_INFO"
	.sectionflags	@""
	.align	4


	//----- nvinfo : EIATTR_CUDA_API_VERSION
	.align		4
        /*0000*/ 	.byte	0x04, 0x37
        /*0002*/ 	.short	(.L_9 - .L_8)
.L_8:
        /*0004*/ 	.word	0x00000082


	//----- nvinfo : EIATTR_SPARSE_MMA_MASK
	.align		4
.L_9:
        /*0008*/ 	.byte	0x03, 0x50
        /*000a*/ 	.short	0x0000


	//----- nvinfo : EIATTR_MAXREG_COUNT
	.align		4
        /*000c*/ 	.byte	0x03, 0x1b
        /*000e*/ 	.short	0x00ff


	//----- nvinfo : EIATTR_EXTERNS
	.align		4
        /*0010*/ 	.byte	0x04, 0x0f
        /*0012*/ 	.short	(.L_11 - .L_10)


	//   ....[0]....
	.align		4
.L_10:
        /*0014*/ 	.word	index@(malloc)


	//   ....[1]....
	.align		4
        /*0018*/ 	.word	index@(vprintf)


	//   ....[2]....
	.align		4
        /*001c*/ 	.word	index@(free)


	//----- nvinfo : EIATTR_MERCURY_ISA_VERSION
	.align		4
.L_11:
        /*0020*/ 	.byte	0x03, 0x5f
        /*0022*/ 	.short	0x0101


	//----- nvinfo : EIATTR_VRC_CTA_INIT_COUNT
	.align		4
        /*0024*/ 	.byte	0x02, 0x4a
	.zero		1
	.zero		1


	//----- nvinfo : EIATTR_SYSCALL_OFFSETS
	.align		4
        /*0028*/ 	.byte	0x04, 0x46
        /*002a*/ 	.short	(.L_13 - .L_12)


	//   ....[0]....
.L_12:
        /*002c*/ 	.word	0x000000b0


	//   ....[1]....
        /*0030*/ 	.word	0x00000190


	//   ....[2]....
        /*0034*/ 	.word	0x00000eb0


	//   ....[3]....
        /*0038*/ 	.word	0x00000f10


	//----- nvinfo : EIATTR_EXIT_INSTR_OFFSETS
	.align		4
.L_13:
        /*003c*/ 	.byte	0x04, 0x1c
        /*003e*/ 	.short	(.L_15 - .L_14)


	//   ....[0]....
.L_14:
        /*0040*/ 	.word	0x000001a0


	//   ....[1]....
        /*0044*/ 	.word	0x00000f20


	//----- nvinfo : EIATTR_CRS_STACK_SIZE
	.align		4
.L_15:
        /*0048*/ 	.byte	0x04, 0x1e
        /*004a*/ 	.short	(.L_17 - .L_16)
.L_16:
        /*004c*/ 	.word	0x00000000


	//----- nvinfo : EIATTR_SW_WAR
	.align		4
.L_17:
        /*0050*/ 	.byte	0x04, 0x36
        /*0052*/ 	.short	(.L_19 - .L_18)
.L_18:
        /*0054*/ 	.word	0x00000008
.L_19:


//--------------------- .nv.callgraph             --------------------------
	.section	.nv.callgraph,"",@"SHT_CUDA_CALLGRAPH"
	.align	4
	.sectionentsize	8
	.align		4
        /*0000*/ 	.word	0x00000000
	.align		4
        /*0004*/ 	.word	0xffffffff
	.align		4
        /*0008*/ 	.word	index@(_Z18dynamicAllocKernelv)
	.align		4
        /*000c*/ 	.word	index@(free)
	.align		4
        /*0010*/ 	.word	index@(_Z18dynamicAllocKernelv)
	.align		4
        /*0014*/ 	.word	index@(vprintf)
	.align		4
        /*0018*/ 	.word	index@(_Z18dynamicAllocKernelv)
	.align		4
        /*001c*/ 	.word	index@(malloc)
	.align		4
        /*0020*/ 	.word	0x00000000
	.align		4
        /*0024*/ 	.word	0xfffffffe
	.align		4
        /*0028*/ 	.word	0x00000000
	.align		4
        /*002c*/ 	.word	0xfffffffd
	.align		4
        /*0030*/ 	.word	0x00000000
	.align		4
        /*0034*/ 	.word	0xfffffffc


//--------------------- .nv.constant4             --------------------------
	.section	.nv.constant4,"a",@progbits
	.align	8
	.align		8
.nv.constant4:
        /*0000*/ 	.dword	malloc
	.align		8
        /*0008*/ 	.dword	vprintf
	.align		8
        /*0010*/ 	.dword	free
	.align		8
        /*0018*/ 	.dword	$str
	.align		8
        /*0020*/ 	.dword	$str$1


//--------------------- .text._Z18dynamicAllocKernelv --------------------------
	.section	.text._Z18dynamicAllocKernelv,"ax",@progbits
	.align	128
        .global         _Z18dynamicAllocKernelv
        .type           _Z18dynamicAllocKernelv,@function
        .size           _Z18dynamicAllocKernelv,(.L_x_6 - _Z18dynamicAllocKernelv)
        .other          _Z18dynamicAllocKernelv,@"STO_CUDA_ENTRY STV_DEFAULT"
_Z18dynamicAllocKernelv:
.text._Z18dynamicAllocKernelv:
[----:B------:R-:W0:Y:S01]  /*0000*/  LDC R1, c[0x0][0x37c] ;  /* 0x0000df00ff017b82 */ /* 0x000e220000000800 */
[----:B------:R-:W-:Y:S01]  /*0010*/  MOV R0, 0x0 ;  /* 0x0000000000007802 */ /* 0x000fe20000000f00 */
[----:B------:R-:W1:Y:S01]  /*0020*/  LDCU UR4, c[0x0][0x2f8] ;  /* 0x00005f00ff0477ac */ /* 0x000e620008000800 */
[----:B0-----:R-:W-:-:S05]  /*0030*/  VIADD R1, R1, 0xfffffff0 ;  /* 0xfffffff001017836 */ /* 0x001fca0000000000 */
[----:B------:R0:W2:Y:S01]  /*0040*/  LDC.64 R6, c[0x4][R0] ;  /* 0x0100000000067b82 */ /* 0x0000a20000000a00 */
[----:B------:R-:W3:Y:S01]  /*0050*/  LDCU UR5, c[0x0][0x2fc] ;  /* 0x00005f80ff0577ac */ /* 0x000ee20008000800 */
[----:B------:R-:W-:Y:S02]  /*0060*/  IMAD.MOV.U32 R4, RZ, RZ, 0x7b ;  /* 0x0000007bff047424 */ /* 0x000fe400078e00ff */
[----:B------:R-:W-:Y:S01]  /*0070*/  IMAD.MOV.U32 R5, RZ, RZ, RZ ;  /* 0x000000ffff057224 */ /* 0x000fe200078e00ff */
[----:B-1----:R-:W-:-:S05]  /*0080*/  IADD3 R18, P0, PT, R1, UR4, RZ ;  /* 0x0000000401127c10 */ /* 0x002fca000ff1e0ff */
[----:B0--3--:R-:W-:-:S08]  /*0090*/  IMAD.X R2, RZ, RZ, UR5, P0 ;  /* 0x00000005ff027e24 */ /* 0x009fd000080e06ff */
[----:B------:R-:W-:-:S07]  /*00a0*/  LEPC R20, `(.L_x_0) ;  /* 0x000000001014794e */ /* 0x000fce0000000000 */
[----:B--2---:R-:W-:Y:S05]  /*00b0*/  CALL.ABS.NOINC R6 ;  /* 0x0000000006007343 */ /* 0x004fea0003c00000 */
.L_x_0:
[----:B------:R-:W0:Y:S01]  /*00c0*/  LDC.64 R6, c[0x0][0x358] ;  /* 0x0000d600ff067b82 */ /* 0x000e220000000a00 */
[----:B------:R-:W-:Y:S01]  /*00d0*/  ISETP.NE.U32.AND P0, PT, R4, RZ, PT ;  /* 0x000000ff0400720c */ /* 0x000fe20003f05070 */
[----:B------:R-:W-:Y:S02]  /*00e0*/  IMAD.MOV.U32 R16, RZ, RZ, R4 ;  /* 0x000000ffff107224 */ /* 0x000fe400078e0004 */
[----:B------:R-:W-:Y:S01]  /*00f0*/  IMAD.MOV.U32 R17, RZ, RZ, R5 ;  /* 0x000000ffff117224 */ /* 0x000fe200078e0005 */
[----:B------:R-:W-:-:S13]  /*0100*/  ISETP.NE.AND.EX P0, PT, R5, RZ, PT, P0 ;  /* 0x000000ff0500720c */ /* 0x000fda0003f05300 */
[----:B------:R-:W-:Y:S05]  /*0110*/  @P0 BRA `(.L_x_1) ;  /* 0x0000000000240947 */ /* 0x000fea0003800000 */
[----:B------:R-:W-:Y:S01]  /*0120*/  MOV R0, 0x8 ;  /* 0x0000000800007802 */ /* 0x000fe20000000f00 */
[----:B------:R-:W1:Y:S01]  /*0130*/  LDCU.64 UR4, c[0x4][0x18] ;  /* 0x01000300ff0477ac */ /* 0x000e620008000a00 */
[----:B0-----:R-:W-:Y:S02]  /*0140*/  CS2R R6, SRZ ;  /* 0x0000000000067805 */ /* 0x001fe4000001ff00 */
[----:B------:R0:W2:Y:S01]  /*0150*/  LDC.64 R2, c[0x4][R0] ;  /* 0x0100000000027b82 */ /* 0x0000a20000000a00 */
[----:B-1----:R-:W-:Y:S02]  /*0160*/  IMAD.U32 R4, RZ, RZ, UR4 ;  /* 0x00000004ff047e24 */ /* 0x002fe4000f8e00ff */
[----:B------:R-:W-:-:S07]  /*0170*/  IMAD.U32 R5, RZ, RZ, UR5 ;  /* 0x00000005ff057e24 */ /* 0x000fce000f8e00ff */
[----:B------:R-:W-:-:S07]  /*0180*/  LEPC R20, `(.L_x_2) ;  /* 0x000000001014794e */ /* 0x000fce0000000000 */
[----:B0-2---:R-:W-:Y:S05]  /*0190*/  CALL.ABS.NOINC R2 ;  /* 0x0000000002007343 */ /* 0x005fea0003c00000 */
.L_x_2:
[----:B------:R-:W-:Y:S05]  /*01a0*/  EXIT ;  /* 0x000000000000794d */ /* 0x000fea0003800000 */
.L_x_1:
[----:B------:R-:W1:Y:S01]  /*01b0*/  S2R R0, SR_TID.X ;  /* 0x0000000000007919 */ /* 0x000e620000002100 */
[C---:B0-----:R-:W-:Y:S02]  /*01c0*/  R2UR UR64, R6.reuse ;  /* 0x00000000064072ca */ /* 0x041fe400000e0000 */
[C---:B------:R-:W-:Y:S02]  /*01d0*/  R2UR UR65, R7.reuse ;  /* 0x00000000074172ca */ /* 0x040fe400000e0000 */
[C---:B------:R-:W-:Y:S02]  /*01e0*/  R2UR UR66, R6.reuse ;  /* 0x00000000064272ca */ /* 0x040fe400000e0000 */
[C---:B------:R-:W-:Y:S02]  /*01f0*/  R2UR UR67, R7.reuse ;  /* 0x00000000074372ca */ /* 0x040fe400000e0000 */
[----:B------:R-:W-:Y:S02]  /*0200*/  R2UR UR68, R6 ;  /* 0x00000000064472ca */ /* 0x000fe400000e0000 */
[----:B------:R-:W-:-:S02]  /*0210*/  R2UR UR69, R7 ;  /* 0x00000000074572ca */ /* 0x000fc400000e0000 */
[C---:B------:R-:W-:Y:S02]  /*0220*/  R2UR UR70, R6.reuse ;  /* 0x00000000064672ca */ /* 0x040fe400000e0000 */
[C---:B------:R-:W-:Y:S01]  /*0230*/  R2UR UR71, R7.reuse ;  /* 0x00000000074772ca */ /* 0x040fe200000e0000 */
[----:B------:R0:W-:Y:S01]  /*0240*/  ST.E.U8 desc[UR64][R16.64+0x7a], RZ ;  /* 0x00007aff10007985 */ /* 0x0001e2000c101140 */
[C---:B------:R-:W-:Y:S02]  /*0250*/  R2UR UR72, R6.reuse ;  /* 0x00000000064872ca */ /* 0x040fe400000e0000 */
[C---:B------:R-:W-:Y:S01]  /*0260*/  R2UR UR73, R7.reuse ;  /* 0x00000000074972ca */ /* 0x040fe200000e0000 */
[----:B------:R0:W-:Y:S01]  /*0270*/  ST.E.U8 desc[UR66][R16.64], RZ ;  /* 0x000000ff10007985 */ /* 0x0001e2000c101142 */
[C---:B------:R-:W-:Y:S02]  /*0280*/  R2UR UR74, R6.reuse ;  /* 0x00000000064a72ca */ /* 0x040fe400000e0000 */
[----:B------:R-:W-:Y:S01]  /*0290*/  R2UR UR75, R7 ;  /* 0x00000000074b72ca */ /* 0x000fe200000e0000 */
[----:B------:R0:W-:Y:S01]  /*02a0*/  ST.E.U8 desc[UR68][R16.64+0x1], RZ ;  /* 0x000001ff10007985 */ /* 0x0001e2000c101144 */
[----:B------:R-:W-:-:S02]  /*02b0*/  R2UR UR76, R6 ;  /* 0x00000000064c72ca */ /* 0x000fc400000e0000 */
        /* <DEDUP_REMOVED lines=87> */
[C---:B------:R-:W-:Y:S01]  /*0830*/  R2UR UR61, R7.reuse ;  /* 0x00000000073d72ca */ /* 0x040fe200000e0000 */
[----:B------:R0:W-:Y:S01]  /*0840*/  ST.E.U8 desc[UR54][R16.64+0x1f], RZ ;  /* 0x00001fff10007985 */ /* 0x0001e2000c101136 */
[----:B------:R-:W-:Y:S01]  /*0850*/  R2UR UR62, R6 ;  /* 0x00000000063e72ca */ /* 0x000fe200000e0000 */
[----:B------:R-:W-:Y:S01]  /*0860*/  IMAD.MOV.U32 R6, RZ, RZ, R18 ;  /* 0x000000ffff067224 */ /* 0x000fe200078e0012 */
[----:B------:R-:W-:Y:S01]  /*0870*/  R2UR UR63, R7 ;  /* 0x00000000073f72ca */ /* 0x000fe200000e0000 */
[----:B------:R0:W-:Y:S01]  /*0880*/  ST.E.U8 desc[UR56][R16.64+0x20], RZ ;  /* 0x000020ff10007985 */ /* 0x0001e2000c101138 */
[----:B------:R-:W-:Y:S01]  /*0890*/  MOV R3, 0x8 ;  /* 0x0000000800037802 */ /* 0x000fe20000000f00 */
[----:B------:R-:W-:-:S02]  /*08a0*/  IMAD.MOV.U32 R7, RZ, RZ, R2 ;  /* 0x000000ffff077224 */ /* 0x000fc400078e0002 */
[----:B------:R0:W-:Y:S01]  /*08b0*/  ST.E.U8 desc[UR58][R16.64+0x21], RZ ;  /* 0x000021ff10007985 */ /* 0x0001e2000c10113a */
[----:B------:R0:W2:Y:S03]  /*08c0*/  LDC.64 R8, c[0x4][R3] ;  /* 0x0100000003087b82 */ /* 0x0000a60000000a00 */
[----:B------:R0:W-:Y:S04]  /*08d0*/  ST.E.U8 desc[UR60][R16.64+0x22], RZ ;  /* 0x000022ff10007985 */ /* 0x0001e8000c10113c */
        /* <DEDUP_REMOVED lines=50> */
[----:B------:R0:W-:Y:S01]  /*0c00*/  ST.E.U8 desc[UR14][R16.64+0x55], RZ ;  /* 0x000055ff10007985 */ /* 0x0001e2000c10110e */
[----:B------:R-:W3:Y:S03]  /*0c10*/  LDCU.64 UR14, c[0x4][0x20] ;  /* 0x01000400ff0e77ac */ /* 0x000ee60008000a00 */
[----:B------:R0:W-:Y:S04]  /*0c20*/  ST.E.U8 desc[UR16][R16.64+0x56], RZ ;  /* 0x000056ff10007985 */ /* 0x0001e8000c101110 */
[----:B------:R0:W-:Y:S04]  /*0c30*/  ST.E.U8 desc[UR18][R16.64+0x57], RZ ;  /* 0x000057ff10007985 */ /* 0x0001e8000c101112 */
[----:B------:R0:W-:Y:S04]  /*0c40*/  ST.E.U8 desc[UR20][R16.64+0x58], RZ ;  /* 0x000058ff10007985 */ /* 0x0001e8000c101114 */
[----:B------:R0:W-:Y:S01]  /*0c50*/  ST.E.U8 desc[UR22][R16.64+0x59], RZ ;  /* 0x000059ff10007985 */ /* 0x0001e2000c101116 */
[----:B---3--:R-:W-:-:S03]  /*0c60*/  IMAD.U32 R4, RZ, RZ, UR14 ;  /* 0x0000000eff047e24 */ /* 0x008fc6000f8e00ff */
[----:B------:R0:W-:Y:S01]  /*0c70*/  ST.E.U8 desc[UR24][R16.64+0x5a], RZ ;  /* 0x00005aff10007985 */ /* 0x0001e2000c101118 */
[----:B------:R-:W-:-:S03]  /*0c80*/  IMAD.U32 R5, RZ, RZ, UR15 ;  /* 0x0000000fff057e24 */ /* 0x000fc6000f8e00ff */
        /* <DEDUP_REMOVED lines=31> */
[----:B-1----:R0:W-:Y:S04]  /*0e80*/  STL [R1], R0 ;  /* 0x0000000001007387 */ /* 0x0021e80000100800 */
[----:B--2---:R0:W-:Y:S02]  /*0e90*/  STL.64 [R1+0x8], R16 ;  /* 0x0000081001007387 */ /* 0x0041e40000100a00 */
[----:B------:R-:W-:-:S07]  /*0ea0*/  LEPC R20, `(.L_x_3) ;  /* 0x000000001014794e */ /* 0x000fce0000000000 */
[----:B0-----:R-:W-:Y:S05]  /*0eb0*/  CALL.ABS.NOINC R8 ;  /* 0x0000000008007343 */ /* 0x001fea0003c00000 */
.L_x_3:
[----:B------:R-:W-:Y:S01]  /*0ec0*/  MOV R0, 0x10 ;  /* 0x0000001000007802 */ /* 0x000fe20000000f00 */
[----:B------:R-:W-:Y:S02]  /*0ed0*/  IMAD.MOV.U32 R5, RZ, RZ, R17 ;  /* 0x000000ffff057224 */ /* 0x000fe400078e0011 */
[----:B------:R-:W-:Y:S01]  /*0ee0*/  IMAD.MOV.U32 R4, RZ, RZ, R16 ;  /* 0x000000ffff047224 */ /* 0x000fe200078e0010 */
[----:B------:R0:W1:Y:S06]  /*0ef0*/  LDC.64 R2, c[0x4][R0] ;  /* 0x0100000000027b82 */ /* 0x00006c0000000a00 */
[----:B------:R-:W-:-:S07]  /*0f00*/  LEPC R20, `(.L_x_4) ;  /* 0x000000001014794e */ /* 0x000fce0000000000 */
[----:B01----:R-:W-:Y:S05]  /*0f10*/  CALL.ABS.NOINC R2 ;  /* 0x0000000002007343 */ /* 0x003fea0003c00000 */
.L_x_4:
[----:B------:R-:W-:Y:S05]  /*0f20*/  EXIT ;  /* 0x000000000000794d */ /* 0x000fea0003800000 */
.L_x_5:
[----:B------:R-:W-:-:S00]  /*0f30*/  BRA `(.L_x_5) ;  /* 0xfffffffc00fc7947 */ /* 0x000fc0000383ffff */
[----:B------:R-:W-:-:S00]  /*0f40*/  NOP ;  /* 0x0000000000007918 */ /* 0x000fc00000000000 */
        /* <DEDUP_REMOVED lines=11> */
.L_x_6:


//--------------------- .nv.global.init           --------------------------
	.section	.nv.global.init,"aw",@progbits
.nv.global.init:
	.type		$str,@object
	.size		$str,($str$1 - $str)
$str:
        /*0000*/ 	.byte	0x45, 0x45, 0x00
	.type		$str$1,@object
	.size		$str$1,(.L_1 - $str$1)
$str$1:
        /*0003*/ 	.byte	0x54, 0x68, 0x72, 0x65, 0x61, 0x64, 0x20, 0x25, 0x64, 0x20, 0x67, 0x6f, 0x74, 0x20, 0x70, 0x6f
        /*0013*/ 	.byte	0x69, 0x6e, 0x74, 0x65, 0x72, 0x3a, 0x20, 0x25, 0x70, 0x0a, 0x00
.L_1:


//--------------------- .nv.shared.reserved.0     --------------------------
	.section	.nv.shared.reserved.0,"aw",@nobits
	.weak		__nv_reservedSMEM_offset_0_alias
	.size		__nv_reservedSMEM_offset_0_alias, 0, 64
	.other		__nv_reservedSMEM_offset_0_alias,@"STO_CUDA_RESERVED_SHARED STV_DEFAULT"
__nv_reservedSMEM_offset_0_alias:
	.zero		0
	.zero		64


//--------------------- .nv.constant0._Z18dynamicAllocKernelv --------------------------
	.section	.nv.constant0._Z18dynamicAllocKernelv,"a",@progbits
	.sectionflags	@""
	.align	4
.nv.constant0._Z18dynamicAllocKernelv:
	.zero		896


//--------------------- SYMBOLS --------------------------

	.type		.nv.reservedSmem.offset0,@object
	.size		.nv.reservedSmem.offset0,0x4
	.type		malloc,@function
	.type		vprintf,@function
	.type		free,@function
